//
// Generated by NVIDIA NVVM Compiler
//
// Compiler Build ID: CL-36424714
// Cuda compilation tools, release 13.0, V13.0.88
// Based on NVVM 20.0.0
//

.version 9.0
.target sm_100
.address_size 64

	// .globl	_Z13reduce_sum_v3PfS_i

.visible .entry _Z13reduce_sum_v3PfS_i(
	.param .u64 .ptr .align 1 _Z13reduce_sum_v3PfS_i_param_0,
	.param .u64 .ptr .align 1 _Z13reduce_sum_v3PfS_i_param_1,
	.param .u32 _Z13reduce_sum_v3PfS_i_param_2
)
{
	.reg .pred 	%p<6>;
	.reg .b32 	%r<16>;
	.reg .b32 	%f<6>;
	.reg .b64 	%rd<11>;

	ld.param.u64 	%rd3, [_Z13reduce_sum_v3PfS_i_param_0];
	ld.param.u64 	%rd2, [_Z13reduce_sum_v3PfS_i_param_1];
	ld.param.u32 	%r9, [_Z13reduce_sum_v3PfS_i_param_2];
	cvta.to.global.u64 	%rd1, %rd3;
	mov.u32 	%r11, %ntid.x;
	shl.b32 	%r1, %r11, 1;
	mov.u32 	%r12, %ctaid.x;
	mul.lo.s32 	%r2, %r1, %r12;
	mov.u32 	%r3, %tid.x;
	shl.b32 	%r4, %r3, 1;
	mov.b32 	%r15, 1;
$L__BB0_1:
	mul.lo.s32 	%r14, %r15, %r4;
	setp.ge.u32 	%p1, %r14, %r1;
	add.s32 	%r6, %r14, %r2;
	add.s32 	%r7, %r6, %r15;
	setp.ge.s32 	%p2, %r7, %r9;
	or.pred  	%p3, %p1, %p2;
	@%p3 bra 	$L__BB0_3;
	mul.wide.s32 	%rd4, %r7, 4;
	add.s64 	%rd5, %rd1, %rd4;
	ld.global.f32 	%f1, [%rd5];
	mul.wide.s32 	%rd6, %r6, 4;
	add.s64 	%rd7, %rd1, %rd6;
	ld.global.f32 	%f2, [%rd7];
	add.f32 	%f3, %f1, %f2;
	st.global.f32 	[%rd7], %f3;
$L__BB0_3:
	bar.sync 	0;
	shl.b32 	%r15, %r15, 1;
	setp.lt.u32 	%p4, %r15, %r1;
	@%p4 bra 	$L__BB0_1;
	setp.ne.s32 	%p5, %r3, 0;
	@%p5 bra 	$L__BB0_6;
	mul.wide.s32 	%rd8, %r2, 4;
	add.s64 	%rd9, %rd1, %rd8;
	ld.global.f32 	%f4, [%rd9];
	cvta.to.global.u64 	%rd10, %rd2;
	atom.global.add.f32 	%f5, [%rd10], %f4;
$L__BB0_6:
	ret;

}


// ===== COMPILED SASS (sm_100) =====

	.target	sm_100

	.elftype	@"ET_EXEC"


//--------------------- .note.nv.tkinfo           --------------------------
	.section	.note.nv.tkinfo,"",@"SHT_NOTE"
	.sectionflags	@"SHF_NOTE_NV_TKINFO"
	.tkinfo
        /*0018*/ 	.word	0x00000002
        /*0030*/ 	.string	""
        /*0030*/ 	.string	"ptxas"
        /*0030*/ 	.string	"Cuda compilation tools, release 13.0, V13.0.88"
        /*0030*/ 	.string	"Build cuda_13.0.r13.0/compiler.36424714_0"
        /*0030*/ 	.string	"-arch sm_100 -m 64 "



//--------------------- .note.nv.cuinfo           --------------------------
	.section	.note.nv.cuinfo,"",@"SHT_NOTE"
	.sectionflags	@"SHF_NOTE_NV_CUINFO"
        /*0018*/ 	.short	0x0002
        /*001a*/ 	.short	0x0064
        /*001c*/ 	.short	0x0082
	.zero		2


//--------------------- .nv.info                  --------------------------
	.section	.nv.info,"",@"SHT_CUDA_INFO"
	.align	4


	//----- nvinfo : EIATTR_REGCOUNT
	.align		4
        /*0000*/ 	.byte	0x04, 0x2f
        /*0002*/ 	.short	(.L_1 - .L_0)
	.align		4
.L_0:
        /*0004*/ 	.word	index@(_Z13reduce_sum_v3PfS_i)
        /*0008*/ 	.word	0x0000000e


	//----- nvinfo : EIATTR_FRAME_SIZE
	.align		4
.L_1:
        /*000c*/ 	.byte	0x04, 0x11
        /*000e*/ 	.short	(.L_3 - .L_2)
	.align		4
.L_2:
        /*0010*/ 	.word	index@(_Z13reduce_sum_v3PfS_i)
        /*0014*/ 	.word	0x00000000


	//----- nvinfo : EIATTR_MIN_STACK_SIZE
	.align		4
.L_3:
        /*0018*/ 	.byte	0x04, 0x12
        /*001a*/ 	.short	(.L_5 - .L_4)
	.align		4
.L_4:
        /*001c*/ 	.word	index@(_Z13reduce_sum_v3PfS_i)
        /*0020*/ 	.word	0x00000000
.L_5:


//--------------------- .nv.compat                --------------------------
	.section	.nv.compat,"",@"SHT_CUDA_COMPAT_INFO"
	.align	4
        /*0000*/ 	.byte	0x02, 0x09, 0x00, 0x00, 0x02, 0x02, 0x01, 0x00, 0x02, 0x05, 0x05, 0x00, 0x03, 0x07, 0x01, 0x01
        /*0010*/ 	.byte	0x02, 0x03, 0x00, 0x00, 0x02, 0x06, 0x01, 0x00, 0x04, 0x0b, 0x08, 0x00, 0x09, 0x00, 0x00, 0x00
        /*0020*/ 	.byte	0x00, 0x00, 0x00, 0x00


//--------------------- .nv.info._Z13reduce_sum_v3PfS_i --------------------------
	.section	.nv.info._Z13reduce_sum_v3PfS_i,"",@"SHT_CUDA_INFO"
	.sectionflags	@""
	.align	4


	//----- nvinfo : EIATTR_CUDA_API_VERSION
	.align		4
        /*0000*/ 	.byte	0x04, 0x37
        /*0002*/ 	.short	(.L_7 - .L_6)
.L_6:
        /*0004*/ 	.word	0x00000082


	//----- nvinfo : EIATTR_KPARAM_INFO
	.align		4
.L_7:
        /*0008*/ 	.byte	0x04, 0x17
        /*000a*/ 	.short	(.L_9 - .L_8)
.L_8:
        /*000c*/ 	.word	0x00000000
        /*0010*/ 	.short	0x0002
        /*0012*/ 	.short	0x0010
        /*0014*/ 	.byte	0x00, 0xf0, 0x11, 0x00


	//----- nvinfo : EIATTR_KPARAM_INFO
	.align		4
.L_9:
        /*0018*/ 	.byte	0x04, 0x17
        /*001a*/ 	.short	(.L_11 - .L_10)
.L_10:
        /*001c*/ 	.word	0x00000000
        /*0020*/ 	.short	0x0001
        /*0022*/ 	.short	0x0008
        /*0024*/ 	.byte	0x00, 0xf5, 0x21, 0x00


	//----- nvinfo : EIATTR_KPARAM_INFO
	.align		4
.L_11:
        /*0028*/ 	.byte	0x04, 0x17
        /*002a*/ 	.short	(.L_13 - .L_12)
.L_12:
        /*002c*/ 	.word	0x00000000
        /*0030*/ 	.short	0x0000
        /*0032*/ 	.short	0x0000
        /*0034*/ 	.byte	0x00, 0xf5, 0x21, 0x00


	//----- nvinfo : EIATTR_SPARSE_MMA_MASK
	.align		4
.L_13:
        /*0038*/ 	.byte	0x03, 0x50
        /*003a*/ 	.short	0x0000


	//----- nvinfo : EIATTR_MAXREG_COUNT
	.align		4
        /*003c*/ 	.byte	0x03, 0x1b
        /*003e*/ 	.short	0x00ff


	//----- nvinfo : EIATTR_NUM_BARRIERS
	.align		4
        /*0040*/ 	.byte	0x02, 0x4c
        /*0042*/ 	.byte	0x01
	.zero		1


	//----- nvinfo : EIATTR_MERCURY_ISA_VERSION
	.align		4
        /*0044*/ 	.byte	0x03, 0x5f
        /*0046*/ 	.short	0x0101


	//----- nvinfo : EIATTR_VRC_CTA_INIT_COUNT
	.align		4
        /*0048*/ 	.byte	0x02, 0x4a
	.zero		1
	.zero		1


	//----- nvinfo : EIATTR_EXIT_INSTR_OFFSETS
	.align		4
        /*004c*/ 	.byte	0x04, 0x1c
        /*004e*/ 	.short	(.L_15 - .L_14)


	//   ....[0]....
.L_14:
        /*0050*/ 	.word	0x000001e0


	//   ....[1]....
        /*0054*/ 	.word	0x00000240


	//----- nvinfo : EIATTR_CRS_STACK_SIZE
	.align		4
.L_15:
        /*0058*/ 	.byte	0x04, 0x1e
        /*005a*/ 	.short	(.L_17 - .L_16)
.L_16:
        /*005c*/ 	.word	0x00000000


	//----- nvinfo : EIATTR_CBANK_PARAM_SIZE
	.align		4
.L_17:
        /*0060*/ 	.byte	0x03, 0x19
        /*0062*/ 	.short	0x0014


	//----- nvinfo : EIATTR_PARAM_CBANK
	.align		4
        /*0064*/ 	.byte	0x04, 0x0a
        /*0066*/ 	.short	(.L_19 - .L_18)
	.align		4
.L_18:
        /*0068*/ 	.word	index@(.nv.constant0._Z13reduce_sum_v3PfS_i)
        /*006c*/ 	.short	0x0380
        /*006e*/ 	.short	0x0014


	//----- nvinfo : EIATTR_SW_WAR
	.align		4
.L_19:
        /*0070*/ 	.byte	0x04, 0x36
        /*0072*/ 	.short	(.L_21 - .L_20)
.L_20:
        /*0074*/ 	.word	0x00000008
.L_21:


//--------------------- .nv.callgraph             --------------------------
	.section	.nv.callgraph,"",@"SHT_CUDA_CALLGRAPH"
	.align	4
	.sectionentsize	8
	.align		4
        /*0000*/ 	.word	0x00000000
	.align		4
        /*0004*/ 	.word	0xffffffff
	.align		4
        /*0008*/ 	.word	0x00000000
	.align		4
        /*000c*/ 	.word	0xfffffffe
	.align		4
        /*0010*/ 	.word	0x00000000
	.align		4
        /*0014*/ 	.word	0xfffffffd
	.align		4
        /*0018*/ 	.word	0x00000000
	.align		4
        /*001c*/ 	.word	0xfffffffc


//--------------------- .text._Z13reduce_sum_v3PfS_i --------------------------
	.section	.text._Z13reduce_sum_v3PfS_i,"ax",@progbits
	.align	128
        .global         _Z13reduce_sum_v3PfS_i
        .type           _Z13reduce_sum_v3PfS_i,@function
        .size           _Z13reduce_sum_v3PfS_i,(.L_x_4 - _Z13reduce_sum_v3PfS_i)
        .other          _Z13reduce_sum_v3PfS_i,@"STO_CUDA_ENTRY STV_DEFAULT"
_Z13reduce_sum_v3PfS_i:
.text._Z13reduce_sum_v3PfS_i:
[----:B------:R-:W-:Y:S01]  /*0000*/  LDC R1, c[0x0][0x37c] ;  /* 0x0000df00ff017b82 */ /* 0x000fe20000000800 */
[----:B------:R-:W0:Y:S01]  /*0010*/  S2R R10, SR_TID.X ;  /* 0x00000000000a7919 */ /* 0x000e220000002100 */
[----:B------:R-:W1:Y:S06]  /*0020*/  LDCU UR4, c[0x0][0x360] ;  /* 0x00006c00ff0477ac */ /* 0x000e6c0008000800 */
[----:B------:R-:W2:Y:S01]  /*0030*/  LDC.64 R6, c[0x0][0x380] ;  /* 0x0000e000ff067b82 */ /* 0x000ea20000000a00 */
[----:B------:R-:W3:Y:S01]  /*0040*/  S2R R9, SR_CTAID.X ;  /* 0x0000000000097919 */ /* 0x000ee20000002500 */
[----:B------:R-:W4:Y:S01]  /*0050*/  LDCU.64 UR6, c[0x0][0x358] ;  /* 0x00006b00ff0677ac */ /* 0x000f220008000a00 */
[----:B------:R-:W0:Y:S01]  /*0060*/  LDCU UR8, c[0x0][0x390] ;  /* 0x00007200ff0877ac */ /* 0x000e220008000800 */
[----:B------:R-:W-:Y:S01]  /*0070*/  UMOV UR5, 0x1 ;  /* 0x0000000100057882 */ /* 0x000fe20000000000 */
[----:B-1----:R-:W-:Y:S01]  /*0080*/  USHF.L.U32 UR4, UR4, 0x1, URZ ;  /* 0x0000000104047899 */ /* 0x002fe200080006ff */
[----:B0-----:R-:W-:-:S05]  /*0090*/  SHF.L.U32 R8, R10, 0x1, RZ ;  /* 0x000000010a087819 */ /* 0x001fca00000006ff */
[----:B---34-:R-:W-:-:S07]  /*00a0*/  IMAD R9, R9, UR4, RZ ;  /* 0x0000000409097c24 */ /* 0x018fce000f8e02ff */
.L_x_2:
[----:B------:R-:W-:Y:S01]  /*00b0*/  IMAD R0, R8, UR5, RZ ;  /* 0x0000000508007c24 */ /* 0x000fe2000f8e02ff */
[----:B------:R-:W-:Y:S04]  /*00c0*/  BSSY.RECONVERGENT B0, `(.L_x_0) ;  /* 0x000000c000007945 */ /* 0x000fe80003800200 */
[----:B0-----:R-:W-:-:S04]  /*00d0*/  IADD3 R5, PT, PT, R9, R0, RZ ;  /* 0x0000000009057210 */ /* 0x001fc80007ffe0ff */
[----:B------:R-:W-:-:S04]  /*00e0*/  IADD3 R3, PT, PT, R5, UR5, RZ ;  /* 0x0000000505037c10 */ /* 0x000fc8000fffe0ff */
[----:B------:R-:W-:-:S04]  /*00f0*/  ISETP.GE.AND P0, PT, R3, UR8, PT ;  /* 0x0000000803007c0c */ /* 0x000fc8000bf06270 */
[----:B------:R-:W-:-:S13]  /*0100*/  ISETP.GE.U32.OR P0, PT, R0, UR4, P0 ;  /* 0x0000000400007c0c */ /* 0x000fda0008706470 */
[----:B------:R-:W-:Y:S05]  /*0110*/  @P0 BRA `(.L_x_1) ;  /* 0x0000000000180947 */ /* 0x000fea0003800000 */
[----:B--2---:R-:W-:-:S04]  /*0120*/  IMAD.WIDE R2, R3, 0x4, R6 ;  /* 0x0000000403027825 */ /* 0x004fc800078e0206 */
[----:B------:R-:W-:Y:S02]  /*0130*/  IMAD.WIDE R4, R5, 0x4, R6 ;  /* 0x0000000405047825 */ /* 0x000fe400078e0206 */
[----:B------:R-:W2:Y:S04]  /*0140*/  LDG.E R2, desc[UR6][R2.64] ;  /* 0x0000000602027981 */ /* 0x000ea8000c1e1900 */
[----:B------:R-:W2:Y:S02]  /*0150*/  LDG.E R11, desc[UR6][R4.64] ;  /* 0x00000006040b7981 */ /* 0x000ea4000c1e1900 */
[----:B--2---:R-:W-:-:S05]  /*0160*/  FADD R11, R2, R11 ;  /* 0x0000000b020b7221 */ /* 0x004fca0000000000 */
[----:B------:R0:W-:Y:S02]  /*0170*/  STG.E desc[UR6][R4.64], R11 ;  /* 0x0000000b04007986 */ /* 0x0001e4000c101906 */
.L_x_1:
[----:B------:R-:W-:Y:S05]  /*0180*/  BSYNC.RECONVERGENT B0 ;  /* 0x0000000000007941 */ /* 0x000fea0003800200 */
.L_x_0:
[----:B------:R-:W-:Y:S01]  /*0190*/  BAR.SYNC.DEFER_BLOCKING 0x0 ;  /* 0x0000000000007b1d */ /* 0x000fe20000010000 */
[----:B------:R-:W-:-:S04]  /*01a0*/  USHF.L.U32 UR5, UR5, 0x1, URZ ;  /* 0x0000000105057899 */ /* 0x000fc800080006ff */
[----:B------:R-:W-:-:S09]  /*01b0*/  UISETP.GE.U32.AND UP0, UPT, UR5, UR4, UPT ;  /* 0x000000040500728c */ /* 0x000fd2000bf06070 */
[----:B------:R-:W-:Y:S05]  /*01c0*/  BRA.U !UP0, `(.L_x_2) ;  /* 0xfffffffd08b87547 */ /* 0x000fea000b83ffff */
[----:B------:R-:W-:-:S13]  /*01d0*/  ISETP.NE.AND P0, PT, R10, RZ, PT ;  /* 0x000000ff0a00720c */ /* 0x000fda0003f05270 */
[----:B------:R-:W-:Y:S05]  /*01e0*/  @P0 EXIT ;  /* 0x000000000000094d */ /* 0x000fea0003800000 */
[----:B------:R-:W1:Y:S02]  /*01f0*/  LDC.64 R2, c[0x0][0x380] ;  /* 0x0000e000ff027b82 */ /* 0x000e640000000a00 */
[----:B-1----:R-:W-:-:S06]  /*0200*/  IMAD.WIDE R2, R9, 0x4, R2 ;  /* 0x0000000409027825 */ /* 0x002fcc00078e0202 */
[----:B------:R-:W3:Y:S01]  /*0210*/  LDG.E R3, desc[UR6][R2.64] ;  /* 0x0000000602037981 */ /* 0x000ee2000c1e1900 */
[----:B0-----:R-:W3:Y:S03]  /*0220*/  LDC.64 R4, c[0x0][0x388] ;  /* 0x0000e200ff047b82 */ /* 0x001ee60000000a00 */
[----:B---3--:R-:W-:Y:S01]  /*0230*/  REDG.E.ADD.F32.FTZ.RN.STRONG.GPU desc[UR6][R4.64], R3 ;  /* 0x00000003040079a6 */ /* 0x008fe2000c12f306 */
[----:B------:R-:W-:Y:S05]  /*0240*/  EXIT ;  /* 0x000000000000794d */ /* 0x000fea0003800000 */
.L_x_3:
[----:B------:R-:W-:-:S00]  /*0250*/  BRA `(.L_x_3) ;  /* 0xfffffffc00fc7947 */ /* 0x000fc0000383ffff */
[----:B------:R-:W-:-:S00]  /*0260*/  NOP ;  /* 0x0000000000007918 */ /* 0x000fc00000000000 */
        /* <DEDUP_REMOVED lines=9> */
.L_x_4:


//--------------------- .nv.shared.reserved.0     --------------------------
	.section	.nv.shared.reserved.0,"aw",@nobits
	.weak		__nv_reservedSMEM_offset_0_alias
	.size		__nv_reservedSMEM_offset_0_alias, 0, 64
	.other		__nv_reservedSMEM_offset_0_alias,@"STO_CUDA_RESERVED_SHARED STV_DEFAULT"
__nv_reservedSMEM_offset_0_alias:
	.zero		0
	.zero		64


//--------------------- .nv.constant0._Z13reduce_sum_v3PfS_i --------------------------
	.section	.nv.constant0._Z13reduce_sum_v3PfS_i,"a",@progbits
	.sectionflags	@""
	.align	4
.nv.constant0._Z13reduce_sum_v3PfS_i:
	.zero		916


//--------------------- SYMBOLS --------------------------

	.type		.nv.reservedSmem.offset0,@object
	.size		.nv.reservedSmem.offset0,0x4
